	.headerflags	@"EF_CUDA_TEXMODE_UNIFIED EF_CUDA_64BIT_ADDRESS EF_CUDA_SM89 EF_CUDA_VIRTUAL_SM(EF_CUDA_SM89)"
	.elftype	@"ET_EXEC"


//--------------------- .nv.info                  --------------------------
	.section	.nv.info,"",@"SHT_CUDA_INFO"
	.align	4


	//----- nvinfo : EIATTR_REGCOUNT
	.align		4
        /*0000*/ 	.byte	0x04, 0x2f
        /*0002*/ 	.short	(.L_1 - .L_0)
	.align		4
.L_0:
        /*0004*/ 	.word	index@(_rope_embedding_0d1d2d3d4d5d6)
        /*0008*/ 	.word	0x0000001a


	//----- nvinfo : EIATTR_MAX_STACK_SIZE
	.align		4
.L_1:
        /*000c*/ 	.byte	0x04, 0x23
        /*000e*/ 	.short	(.L_3 - .L_2)
	.align		4
.L_2:
        /*0010*/ 	.word	index@(_rope_embedding_0d1d2d3d4d5d6)
        /*0014*/ 	.word	0x00000000


	//----- nvinfo : EIATTR_MIN_STACK_SIZE
	.align		4
.L_3:
        /*0018*/ 	.byte	0x04, 0x12
        /*001a*/ 	.short	(.L_5 - .L_4)
	.align		4
.L_4:
        /*001c*/ 	.word	index@(_rope_embedding_0d1d2d3d4d5d6)
        /*0020*/ 	.word	0x00000000


	//----- nvinfo : EIATTR_FRAME_SIZE
	.align		4
.L_5:
        /*0024*/ 	.byte	0x04, 0x11
        /*0026*/ 	.short	(.L_7 - .L_6)
	.align		4
.L_6:
        /*0028*/ 	.word	index@(_rope_embedding_0d1d2d3d4d5d6)
        /*002c*/ 	.word	0x00000000
.L_7:


//--------------------- .nv.info._rope_embedding_0d1d2d3d4d5d6 --------------------------
	.section	.nv.info._rope_embedding_0d1d2d3d4d5d6,"",@"SHT_CUDA_INFO"
	.align	4


	//----- nvinfo : EIATTR_CUDA_API_VERSION
	.align		4
        /*0000*/ 	.byte	0x04, 0x37
        /*0002*/ 	.short	(.L_9 - .L_8)
.L_8:
        /*0004*/ 	.word	0x00000079


	//----- nvinfo : EIATTR_PARAM_CBANK
	.align		4
.L_9:
        /*0008*/ 	.byte	0x04, 0x0a
        /*000a*/ 	.short	(.L_11 - .L_10)
	.align		4
.L_10:
        /*000c*/ 	.word	index@(.nv.constant0._rope_embedding_0d1d2d3d4d5d6)
        /*0010*/ 	.short	0x0160
        /*0012*/ 	.short	0x0030


	//----- nvinfo : EIATTR_CBANK_PARAM_SIZE
	.align		4
.L_11:
        /*0014*/ 	.byte	0x03, 0x19
        /*0016*/ 	.short	0x0030


	//----- nvinfo : EIATTR_KPARAM_INFO
	.align		4
        /*0018*/ 	.byte	0x04, 0x17
        /*001a*/ 	.short	(.L_13 - .L_12)
.L_12:
        /*001c*/ 	.word	0x00000000
        /*0020*/ 	.short	0x0006
        /*0022*/ 	.short	0x002c
        /*0024*/ 	.byte	0x00, 0xf0, 0x11, 0x00


	//----- nvinfo : EIATTR_KPARAM_INFO
	.align		4
.L_13:
        /*0028*/ 	.byte	0x04, 0x17
        /*002a*/ 	.short	(.L_15 - .L_14)
.L_14:
        /*002c*/ 	.word	0x00000000
        /*0030*/ 	.short	0x0005
        /*0032*/ 	.short	0x0028
        /*0034*/ 	.byte	0x00, 0xf0, 0x11, 0x00


	//----- nvinfo : EIATTR_KPARAM_INFO
	.align		4
.L_15:
        /*0038*/ 	.byte	0x04, 0x17
        /*003a*/ 	.short	(.L_17 - .L_16)
.L_16:
        /*003c*/ 	.word	0x00000000
        /*0040*/ 	.short	0x0004
        /*0042*/ 	.short	0x0020
        /*0044*/ 	.byte	0x00, 0xf0, 0x21, 0x00


	//----- nvinfo : EIATTR_KPARAM_INFO
	.align		4
.L_17:
        /*0048*/ 	.byte	0x04, 0x17
        /*004a*/ 	.short	(.L_19 - .L_18)
.L_18:
        /*004c*/ 	.word	0x00000000
        /*0050*/ 	.short	0x0003
        /*0052*/ 	.short	0x0018
        /*0054*/ 	.byte	0x00, 0xf0, 0x11, 0x00


	//----- nvinfo : EIATTR_KPARAM_INFO
	.align		4
.L_19:
        /*0058*/ 	.byte	0x04, 0x17
        /*005a*/ 	.short	(.L_21 - .L_20)
.L_20:
        /*005c*/ 	.word	0x00000000
        /*0060*/ 	.short	0x0002
        /*0062*/ 	.short	0x0010
        /*0064*/ 	.byte	0x00, 0xf0, 0x21, 0x00


	//----- nvinfo : EIATTR_KPARAM_INFO
	.align		4
.L_21:
        /*0068*/ 	.byte	0x04, 0x17
        /*006a*/ 	.short	(.L_23 - .L_22)
.L_22:
        /*006c*/ 	.word	0x00000000
        /*0070*/ 	.short	0x0001
        /*0072*/ 	.short	0x0008
        /*0074*/ 	.byte	0x00, 0xf0, 0x11, 0x00


	//----- nvinfo : EIATTR_KPARAM_INFO
	.align		4
.L_23:
        /*0078*/ 	.byte	0x04, 0x17
        /*007a*/ 	.short	(.L_25 - .L_24)
.L_24:
        /*007c*/ 	.word	0x00000000
        /*0080*/ 	.short	0x0000
        /*0082*/ 	.short	0x0000
        /*0084*/ 	.byte	0x00, 0xf0, 0x21, 0x00


	//----- nvinfo : EIATTR_MAXREG_COUNT
	.align		4
.L_25:
        /*0088*/ 	.byte	0x03, 0x1b
        /*008a*/ 	.short	0x00ff


	//----- nvinfo : EIATTR_EXIT_INSTR_OFFSETS
	.align		4
        /*008c*/ 	.byte	0x04, 0x1c
        /*008e*/ 	.short	(.L_27 - .L_26)


	//   ....[0]....
.L_26:
        /*0090*/ 	.word	0x00000180


	//   ....[1]....
        /*0094*/ 	.word	0x000009e0


	//   ....[2]....
        /*0098*/ 	.word	0x00000ad0


	//   ....[3]....
        /*009c*/ 	.word	0x00000af0


	//----- nvinfo : EIATTR_MAX_THREADS
	.align		4
.L_27:
        /*00a0*/ 	.byte	0x04, 0x05
        /*00a2*/ 	.short	(.L_29 - .L_28)
.L_28:
        /*00a4*/ 	.word	0x00000080
        /*00a8*/ 	.word	0x00000001
        /*00ac*/ 	.word	0x00000001
.L_29:


//--------------------- .nv.constant0._rope_embedding_0d1d2d3d4d5d6 --------------------------
	.section	.nv.constant0._rope_embedding_0d1d2d3d4d5d6,"a",@progbits
	.align	4
.nv.constant0._rope_embedding_0d1d2d3d4d5d6:
	.zero		400


//--------------------- .text._rope_embedding_0d1d2d3d4d5d6 --------------------------
	.section	.text._rope_embedding_0d1d2d3d4d5d6,"ax",@progbits
	.sectioninfo	@"SHI_REGISTERS=26"
	.align	128
        .global         _rope_embedding_0d1d2d3d4d5d6
        .type           _rope_embedding_0d1d2d3d4d5d6,@function
        .size           _rope_embedding_0d1d2d3d4d5d6,(.L_x_4 - _rope_embedding_0d1d2d3d4d5d6)
        .other          _rope_embedding_0d1d2d3d4d5d6,@"STO_CUDA_ENTRY STV_DEFAULT"
_rope_embedding_0d1d2d3d4d5d6:
.text._rope_embedding_0d1d2d3d4d5d6:
[----:B------:R-:W-:-:S02]  /*0000*/  IMAD.MOV.U32 R1, RZ, RZ, c[0x0][0x28] ;  /* 0x00000a00ff017624 */ /* 0x000fc400078e00ff */
[----:B------:R-:W-:Y:S01]  /*0010*/  IABS R5, c[0x0][0x18c] ;  /* 0x0000630000057a13 */ /* 0x000fe20000000000 */
[----:B------:R-:W0:Y:S03]  /*0020*/  S2R R11, SR_CTAID.X ;  /* 0x00000000000b7919 */ /* 0x000e260000002500 */
[----:B------:R-:W1:Y:S01]  /*0030*/  I2F.RP R0, R5 ;  /* 0x0000000500007306 */ /* 0x000e620000209400 */
[----:B------:R-:W2:Y:S07]  /*0040*/  S2R R8, SR_CTAID.Y ;  /* 0x0000000000087919 */ /* 0x000eae0000002600 */
[----:B-1----:R-:W1:Y:S01]  /*0050*/  MUFU.RCP R0, R0 ;  /* 0x0000000000007308 */ /* 0x002e620000001000 */
[----:B0-----:R-:W-:-:S02]  /*0060*/  ISETP.GE.AND P2, PT, R11, RZ, PT ;  /* 0x000000ff0b00720c */ /* 0x001fc40003f46270 */
[----:B-1----:R-:W-:Y:S02]  /*0070*/  IADD3 R2, R0, 0xffffffe, RZ ;  /* 0x0ffffffe00027810 */ /* 0x002fe40007ffe0ff */
[----:B------:R-:W-:-:S03]  /*0080*/  IABS R0, R11 ;  /* 0x0000000b00007213 */ /* 0x000fc60000000000 */
[----:B------:R0:W1:Y:S02]  /*0090*/  F2I.FTZ.U32.TRUNC.NTZ R3, R2 ;  /* 0x0000000200037305 */ /* 0x000064000021f000 */
[----:B0-----:R-:W-:Y:S02]  /*00a0*/  IMAD.MOV.U32 R2, RZ, RZ, RZ ;  /* 0x000000ffff027224 */ /* 0x001fe400078e00ff */
[----:B-1----:R-:W-:-:S04]  /*00b0*/  IMAD.MOV R4, RZ, RZ, -R3 ;  /* 0x000000ffff047224 */ /* 0x002fc800078e0a03 */
[----:B------:R-:W-:-:S04]  /*00c0*/  IMAD R7, R4, R5, RZ ;  /* 0x0000000504077224 */ /* 0x000fc800078e02ff */
[----:B------:R-:W-:-:S06]  /*00d0*/  IMAD.HI.U32 R3, R3, R7, R2 ;  /* 0x0000000703037227 */ /* 0x000fcc00078e0002 */
[----:B------:R-:W-:-:S04]  /*00e0*/  IMAD.HI.U32 R3, R3, R0, RZ ;  /* 0x0000000003037227 */ /* 0x000fc800078e00ff */
[----:B------:R-:W-:-:S04]  /*00f0*/  IMAD.MOV R3, RZ, RZ, -R3 ;  /* 0x000000ffff037224 */ /* 0x000fc800078e0a03 */
[----:B------:R-:W-:Y:S02]  /*0100*/  IMAD R2, R5, R3, R0 ;  /* 0x0000000305027224 */ /* 0x000fe400078e0200 */
[----:B--2---:R-:W-:-:S03]  /*0110*/  IMAD.SHL.U32 R3, R8, 0x4, RZ ;  /* 0x0000000408037824 */ /* 0x004fc600078e00ff */
[----:B------:R-:W-:Y:S02]  /*0120*/  ISETP.GT.U32.AND P0, PT, R5, R2, PT ;  /* 0x000000020500720c */ /* 0x000fe40003f04070 */
[----:B------:R-:W-:-:S04]  /*0130*/  IADD3 R0, R3, 0x4, RZ ;  /* 0x0000000403007810 */ /* 0x000fc80007ffe0ff */
[----:B------:R-:W-:-:S04]  /*0140*/  IMNMX R0, R0, 0x20, PT ;  /* 0x0000002000007817 */ /* 0x000fc80003800200 */
[----:B------:R-:W-:-:S03]  /*0150*/  ISETP.GE.AND P3, PT, R3, R0, PT ;  /* 0x000000000300720c */ /* 0x000fc60003f66270 */
[----:B------:R-:W-:-:S05]  /*0160*/  @!P0 IMAD.IADD R2, R2, 0x1, -R5 ;  /* 0x0000000102028824 */ /* 0x000fca00078e0a05 */
[----:B------:R-:W-:-:S05]  /*0170*/  ISETP.GT.U32.AND P1, PT, R5, R2, PT ;  /* 0x000000020500720c */ /* 0x000fca0003f24070 */
[----:B------:R-:W-:Y:S08]  /*0180*/  @P3 EXIT ;  /* 0x000000000000394d */ /* 0x000ff00003800000 */
[----:B------:R-:W0:Y:S01]  /*0190*/  S2R R12, SR_TID.X ;  /* 0x00000000000c7919 */ /* 0x000e220000002100 */
[----:B------:R-:W-:Y:S01]  /*01a0*/  ISETP.NE.AND P0, PT, RZ, c[0x0][0x18c], PT ;  /* 0x00006300ff007a0c */ /* 0x000fe20003f05270 */
[----:B------:R-:W-:Y:S01]  /*01b0*/  @!P1 IMAD.IADD R2, R2, 0x1, -R5 ;  /* 0x0000000102029824 */ /* 0x000fe200078e0a05 */
[----:B------:R-:W-:Y:S01]  /*01c0*/  ULDC.64 UR4, c[0x0][0x118] ;  /* 0x0000460000047ab9 */ /* 0x000fe20000000a00 */
[----:B------:R-:W-:Y:S02]  /*01d0*/  IMAD.IADD R10, R0, 0x1, -R3 ;  /* 0x00000001000a7824 */ /* 0x000fe400078e0a03 */
[----:B------:R-:W-:Y:S02]  /*01e0*/  IMAD.MOV.U32 R4, RZ, RZ, R2 ;  /* 0x000000ffff047224 */ /* 0x000fe400078e0002 */
[----:B------:R-:W-:Y:S01]  /*01f0*/  IMAD.MOV.U32 R2, RZ, RZ, 0x2 ;  /* 0x00000002ff027424 */ /* 0x000fe200078e00ff */
[----:B------:R-:W-:Y:S01]  /*0200*/  ISETP.GT.AND P1, PT, R10, 0x3, PT ;  /* 0x000000030a00780c */ /* 0x000fe20003f24270 */
[----:B------:R-:W-:-:S02]  /*0210*/  @!P2 IMAD.MOV R4, RZ, RZ, -R4 ;  /* 0x000000ffff04a224 */ /* 0x000fc400078e0a04 */
[----:B------:R-:W-:Y:S02]  /*0220*/  IMAD.SHL.U32 R8, R8, 0x200, RZ ;  /* 0x0000020008087824 */ /* 0x000fe400078e00ff */
[----:B------:R-:W-:Y:S02]  /*0230*/  @!P0 LOP3.LUT R4, RZ, c[0x0][0x18c], RZ, 0x33, !PT ;  /* 0x00006300ff048a12 */ /* 0x000fe400078e33ff */
[----:B------:R-:W-:-:S03]  /*0240*/  IMAD R8, R11, c[0x0][0x168], R8 ;  /* 0x00005a000b087a24 */ /* 0x000fc600078e0208 */
[C---:B------:R-:W-:Y:S02]  /*0250*/  IMAD R7, R4.reuse, c[0x0][0x178], RZ ;  /* 0x00005e0004077a24 */ /* 0x040fe400078e02ff */
[----:B------:R-:W-:Y:S02]  /*0260*/  IMAD R5, R4, c[0x0][0x188], RZ ;  /* 0x0000620004057a24 */ /* 0x000fe400078e02ff */
[----:B------:R-:W-:Y:S01]  /*0270*/  IMAD.WIDE R6, R7, R2, c[0x0][0x170] ;  /* 0x00005c0007067625 */ /* 0x000fe200078e0202 */
[----:B0-----:R-:W-:-:S03]  /*0280*/  LOP3.LUT R9, R12, 0x3f, RZ, 0xc0, !PT ;  /* 0x0000003f0c097812 */ /* 0x001fc600078ec0ff */
[----:B------:R-:W-:-:S04]  /*0290*/  IMAD.WIDE R4, R5, R2, c[0x0][0x180] ;  /* 0x0000600005047625 */ /* 0x000fc800078e0202 */
[----:B------:R-:W-:-:S04]  /*02a0*/  IMAD.WIDE.U32 R6, R9, 0x2, R6 ;  /* 0x0000000209067825 */ /* 0x000fc800078e0006 */
[C---:B------:R-:W-:Y:S02]  /*02b0*/  IMAD.WIDE.U32 R10, R9.reuse, 0x2, R4 ;  /* 0x00000002090a7825 */ /* 0x040fe400078e0004 */
[----:B------:R0:W5:Y:S01]  /*02c0*/  LDG.E.U16 R7, [R6.64] ;  /* 0x0000000406077981 */ /* 0x000162000c1e1500 */
[----:B------:R-:W-:Y:S01]  /*02d0*/  PLOP3.LUT P0, PT, PT, PT, PT, 0x80, 0x0 ;  /* 0x000000000000781c */ /* 0x000fe20003f0f070 */
[----:B------:R-:W-:Y:S02]  /*02e0*/  IMAD.IADD R9, R9, 0x1, R8 ;  /* 0x0000000109097824 */ /* 0x000fe400078e0208 */
[----:B------:R0:W5:Y:S01]  /*02f0*/  LDG.E.U16 R4, [R10.64] ;  /* 0x000000040a047981 */ /* 0x000162000c1e1500 */
[----:B------:R-:W-:Y:S01]  /*0300*/  LOP3.LUT R5, R12, 0x40, RZ, 0xc0, !PT ;  /* 0x000000400c057812 */ /* 0x000fe200078ec0ff */
[----:B------:R-:W-:Y:S05]  /*0310*/  @!P1 BRA `(.L_x_0) ;  /* 0x0000045000009947 */ /* 0x000fea0003800000 */
[----:B------:R-:W-:Y:S02]  /*0320*/  ISETP.NE.AND P1, PT, R5, RZ, PT ;  /* 0x000000ff0500720c */ /* 0x000fe40003f25270 */
[----:B------:R-:W-:-:S02]  /*0330*/  PLOP3.LUT P0, PT, PT, PT, PT, 0x8, 0x0 ;  /* 0x000000000000781c */ /* 0x000fc40003f0e170 */
[----:B0-----:R-:W-:-:S02]  /*0340*/  IADD3 R6, R0, -0x3, RZ ;  /* 0xfffffffd00067810 */ /* 0x001fc40007ffe0ff */
.L_x_1:
[C---:B------:R-:W-:Y:S01]  /*0350*/  IADD3 R17, R9.reuse, 0x40, RZ ;  /* 0x0000004009117810 */ /* 0x040fe20007ffe0ff */
[----:B0-----:R-:W-:-:S04]  /*0360*/  IMAD.WIDE R10, R9, R2, c[0x0][0x160] ;  /* 0x00005800090a7625 */ /* 0x001fc800078e0202 */
[----:B------:R-:W-:Y:S01]  /*0370*/  IMAD.WIDE R16, R17, R2, c[0x0][0x160] ;  /* 0x0000580011107625 */ /* 0x000fe200078e0202 */
[----:B------:R-:W2:Y:S04]  /*0380*/  LDG.E.U16 R13, [R10.64] ;  /* 0x000000040a0d7981 */ /* 0x000ea8000c1e1500 */
[----:B------:R-:W3:Y:S01]  /*0390*/  LDG.E.U16 R18, [R16.64] ;  /* 0x0000000410127981 */ /* 0x000ee2000c1e1500 */
[----:B-----5:R-:W-:Y:S02]  /*03a0*/  PRMT R8, R7, 0x5410, R4 ;  /* 0x0000541007087816 */ /* 0x020fe40000000004 */
[----:B------:R-:W-:Y:S01]  /*03b0*/  IADD3 R15, R9, 0xc0, RZ ;  /* 0x000000c0090f7810 */ /* 0x000fe20007ffe0ff */
[----:B--2---:R-:W-:Y:S01]  /*03c0*/  HFMA2.BF16_V2 R14, R13.H0_H0, R4.H0_H0, -RZ.H0_H0 ;  /* 0x200000040d0e7231 */ /* 0x004fe200003408ff */
[----:B---3--:R-:W-:-:S05]  /*03d0*/  PRMT R13, R13, 0x5410, R18 ;  /* 0x000054100d0d7816 */ /* 0x008fca0000000012 */
[----:B------:R-:W-:Y:S02]  /*03e0*/  HFMA2.BF16_V2 R12, R13, R8, -RZ.H0_H0 ;  /* 0x000000080d0c7231 */ /* 0x000fe400003400ff */
[----:B------:R-:W-:Y:S02]  /*03f0*/  HFMA2.BF16_V2 R13, R18.H0_H0, R7.H0_H0, -RZ.H0_H0 ;  /* 0x20000007120d7231 */ /* 0x000fe400003408ff */
[----:B------:R-:W-:Y:S02]  /*0400*/  HFMA2.BF16_V2 R12, R12.H1_H1, -1, -1, R12.H0_H0 ;  /* 0xbf80bf800c0c7831 */ /* 0x000fe40000240c0c */
[----:B------:R-:W-:Y:S01]  /*0410*/  HFMA2.BF16_V2 R14, R13.H0_H0, 1, 1, R14.H0_H0 ;  /* 0x3f803f800d0e7831 */ /* 0x000fe2000024080e */
[----:B------:R-:W-:Y:S02]  /*0420*/  IADD3 R13, R9, 0x80, RZ ;  /* 0x00000080090d7810 */ /* 0x000fe40007ffe0ff */
[----:B------:R-:W-:Y:S02]  /*0430*/  PRMT R21, R12, 0x7610, R21 ;  /* 0x000076100c157816 */ /* 0x000fe40000000015 */
[----:B------:R-:W-:Y:S01]  /*0440*/  PRMT R22, R14, 0x7610, R22 ;  /* 0x000076100e167816 */ /* 0x000fe20000000016 */
[----:B------:R-:W-:-:S02]  /*0450*/  IMAD.WIDE R12, R13, R2, c[0x0][0x160] ;  /* 0x000058000d0c7625 */ /* 0x000fc400078e0202 */
[----:B------:R0:W-:Y:S02]  /*0460*/  @!P1 STG.E.U16 [R10.64], R21 ;  /* 0x000000150a009986 */ /* 0x0001e4000c101504 */
[----:B------:R-:W-:Y:S02]  /*0470*/  IMAD.WIDE R14, R15, R2, c[0x0][0x160] ;  /* 0x000058000f0e7625 */ /* 0x000fe400078e0202 */
[----:B------:R1:W-:Y:S04]  /*0480*/  @!P1 STG.E.U16 [R16.64], R22 ;  /* 0x0000001610009986 */ /* 0x0003e8000c101504 */
[----:B------:R-:W2:Y:S04]  /*0490*/  LDG.E.U16 R19, [R12.64] ;  /* 0x000000040c137981 */ /* 0x000ea8000c1e1500 */
[----:B------:R-:W0:Y:S01]  /*04a0*/  LDG.E.U16 R20, [R14.64] ;  /* 0x000000040e147981 */ /* 0x000e22000c1e1500 */
[----:B--2---:R-:W-:Y:S01]  /*04b0*/  HFMA2.BF16_V2 R18, R19.H0_H0, R4.H0_H0, -RZ.H0_H0 ;  /* 0x2000000413127231 */ /* 0x004fe200003408ff */
[----:B0-----:R-:W-:Y:S01]  /*04c0*/  PRMT R11, R19, 0x5410, R20 ;  /* 0x00005410130b7816 */ /* 0x001fe20000000014 */
[----:B-1----:R-:W-:-:S04]  /*04d0*/  HFMA2.BF16_V2 R17, R20.H0_H0, R7.H0_H0, -RZ.H0_H0 ;  /* 0x2000000714117231 */ /* 0x002fc800003408ff */
[----:B------:R-:W-:Y:S02]  /*04e0*/  HFMA2.BF16_V2 R11, R11, R8, -RZ.H0_H0 ;  /* 0x000000080b0b7231 */ /* 0x000fe400003400ff */
[----:B------:R-:W-:Y:S01]  /*04f0*/  HFMA2.BF16_V2 R18, R17.H0_H0, 1, 1, R18.H0_H0 ;  /* 0x3f803f8011127831 */ /* 0x000fe20000240812 */
[C---:B------:R-:W-:Y:S01]  /*0500*/  IADD3 R17, R9.reuse, 0x140, RZ ;  /* 0x0000014009117810 */ /* 0x040fe20007ffe0ff */
[----:B------:R-:W-:Y:S01]  /*0510*/  HFMA2.BF16_V2 R19, R11.H1_H1, -1, -1, R11.H0_H0 ;  /* 0xbf80bf800b137831 */ /* 0x000fe20000240c0b */
[----:B------:R-:W-:Y:S02]  /*0520*/  IADD3 R11, R9, 0x100, RZ ;  /* 0x00000100090b7810 */ /* 0x000fe40007ffe0ff */
[----:B------:R-:W-:Y:S01]  /*0530*/  PRMT R22, R18, 0x7610, R22 ;  /* 0x0000761012167816 */ /* 0x000fe20000000016 */
[----:B------:R-:W-:Y:S01]  /*0540*/  IMAD.WIDE R16, R17, R2, c[0x0][0x160] ;  /* 0x0000580011107625 */ /* 0x000fe200078e0202 */
[----:B------:R-:W-:-:S03]  /*0550*/  PRMT R21, R19, 0x7610, R21 ;  /* 0x0000761013157816 */ /* 0x000fc60000000015 */
[----:B------:R-:W-:Y:S02]  /*0560*/  IMAD.WIDE R10, R11, R2, c[0x0][0x160] ;  /* 0x000058000b0a7625 */ /* 0x000fe400078e0202 */
[----:B------:R0:W-:Y:S04]  /*0570*/  @!P1 STG.E.U16 [R12.64], R21 ;  /* 0x000000150c009986 */ /* 0x0001e8000c101504 */
[----:B------:R1:W-:Y:S04]  /*0580*/  @!P1 STG.E.U16 [R14.64], R22 ;  /* 0x000000160e009986 */ /* 0x0003e8000c101504 */
[----:B------:R-:W2:Y:S04]  /*0590*/  LDG.E.U16 R19, [R10.64] ;  /* 0x000000040a137981 */ /* 0x000ea8000c1e1500 */
[----:B------:R-:W3:Y:S01]  /*05a0*/  LDG.E.U16 R20, [R16.64] ;  /* 0x0000000410147981 */ /* 0x000ee2000c1e1500 */
[----:B0-----:R-:W-:Y:S01]  /*05b0*/  IADD3 R21, R9, 0x1c0, RZ ;  /* 0x000001c009157810 */ /* 0x001fe20007ffe0ff */
[----:B--2---:R-:W-:Y:S01]  /*05c0*/  HFMA2.BF16_V2 R18, R19.H0_H0, R4.H0_H0, -RZ.H0_H0 ;  /* 0x2000000413127231 */ /* 0x004fe200003408ff */
[----:B---3--:R-:W-:Y:S01]  /*05d0*/  PRMT R13, R19, 0x5410, R20 ;  /* 0x00005410130d7816 */ /* 0x008fe20000000014 */
[----:B-1----:R-:W-:Y:S01]  /*05e0*/  HFMA2.BF16_V2 R15, R20.H0_H0, R7.H0_H0, -RZ.H0_H0 ;  /* 0x20000007140f7231 */ /* 0x002fe200003408ff */
[----:B------:R-:W-:-:S03]  /*05f0*/  IADD3 R19, R9, 0x180, RZ ;  /* 0x0000018009137810 */ /* 0x000fc60007ffe0ff */
[----:B------:R-:W-:Y:S02]  /*0600*/  HFMA2.BF16_V2 R13, R13, R8, -RZ.H0_H0 ;  /* 0x000000080d0d7231 */ /* 0x000fe400003400ff */
[----:B------:R-:W-:Y:S02]  /*0610*/  HFMA2.BF16_V2 R15, R15.H0_H0, 1, 1, R18.H0_H0 ;  /* 0x3f803f800f0f7831 */ /* 0x000fe40000240812 */
[----:B------:R-:W-:-:S03]  /*0620*/  HFMA2.BF16_V2 R13, R13.H1_H1, -1, -1, R13.H0_H0 ;  /* 0xbf80bf800d0d7831 */ /* 0x000fc60000240c0d */
[----:B------:R-:W-:Y:S01]  /*0630*/  PRMT R22, R15, 0x7610, R22 ;  /* 0x000076100f167816 */ /* 0x000fe20000000016 */
[----:B------:R-:W-:Y:S01]  /*0640*/  IMAD.WIDE R14, R21, R2, c[0x0][0x160] ;  /* 0x00005800150e7625 */ /* 0x000fe200078e0202 */
[----:B------:R-:W-:-:S03]  /*0650*/  PRMT R20, R13, 0x7610, R20 ;  /* 0x000076100d147816 */ /* 0x000fc60000000014 */
[----:B------:R-:W-:Y:S02]  /*0660*/  IMAD.WIDE R12, R19, R2, c[0x0][0x160] ;  /* 0x00005800130c7625 */ /* 0x000fe400078e0202 */
[----:B------:R-:W-:Y:S04]  /*0670*/  @!P1 STG.E.U16 [R10.64], R20 ;  /* 0x000000140a009986 */ /* 0x000fe8000c101504 */
[----:B------:R0:W-:Y:S04]  /*0680*/  @!P1 STG.E.U16 [R16.64], R22 ;  /* 0x0000001610009986 */ /* 0x0001e8000c101504 */
[----:B------:R-:W0:Y:S04]  /*0690*/  LDG.E.U16 R19, [R12.64] ;  /* 0x000000040c137981 */ /* 0x000e28000c1e1500 */
[----:B------:R-:W2:Y:S01]  /*06a0*/  LDG.E.U16 R18, [R14.64] ;  /* 0x000000040e127981 */ /* 0x000ea2000c1e1500 */
[----:B------:R-:W-:-:S02]  /*06b0*/  IADD3 R3, R3, 0x4, RZ ;  /* 0x0000000403037810 */ /* 0x000fc40007ffe0ff */
[----:B------:R-:W-:Y:S02]  /*06c0*/  IADD3 R9, R9, 0x200, RZ ;  /* 0x0000020009097810 */ /* 0x000fe40007ffe0ff */
[----:B------:R-:W-:Y:S01]  /*06d0*/  ISETP.GE.AND P2, PT, R3, R6, PT ;  /* 0x000000060300720c */ /* 0x000fe20003f46270 */
[----:B0-----:R-:W-:Y:S01]  /*06e0*/  HFMA2.BF16_V2 R17, R19.H0_H0, R4.H0_H0, -RZ.H0_H0 ;  /* 0x2000000413117231 */ /* 0x001fe200003408ff */
[----:B--2---:R-:W-:Y:S01]  /*06f0*/  PRMT R19, R19, 0x5410, R18 ;  /* 0x0000541013137816 */ /* 0x004fe20000000012 */
[----:B------:R-:W-:-:S04]  /*0700*/  HFMA2.BF16_V2 R11, R18.H0_H0, R7.H0_H0, -RZ.H0_H0 ;  /* 0x20000007120b7231 */ /* 0x000fc800003408ff */
[----:B------:R-:W-:Y:S02]  /*0710*/  HFMA2.BF16_V2 R8, R19, R8, -RZ.H0_H0 ;  /* 0x0000000813087231 */ /* 0x000fe400003400ff */
[----:B------:R-:W-:Y:S02]  /*0720*/  HFMA2.BF16_V2 R11, R11.H0_H0, 1, 1, R17.H0_H0 ;  /* 0x3f803f800b0b7831 */ /* 0x000fe40000240811 */
[----:B------:R-:W-:-:S05]  /*0730*/  HFMA2.BF16_V2 R8, R8.H1_H1, -1, -1, R8.H0_H0 ;  /* 0xbf80bf8008087831 */ /* 0x000fca0000240c08 */
[----:B------:R0:W-:Y:S04]  /*0740*/  @!P1 STG.E.U16 [R12.64], R8 ;  /* 0x000000080c009986 */ /* 0x0001e8000c101504 */
[----:B------:R0:W-:Y:S01]  /*0750*/  @!P1 STG.E.U16 [R14.64], R11 ;  /* 0x0000000b0e009986 */ /* 0x0001e2000c101504 */
[----:B------:R-:W-:Y:S05]  /*0760*/  @!P2 BRA `(.L_x_1) ;  /* 0xfffffbe00000a947 */ /* 0x000fea000383ffff */
.L_x_0:
[----:B0-----:R-:W-:-:S05]  /*0770*/  IMAD.IADD R6, R0, 0x1, -R3 ;  /* 0x0000000100067824 */ /* 0x001fca00078e0a03 */
[----:B------:R-:W-:-:S13]  /*0780*/  ISETP.GT.AND P1, PT, R6, 0x1, PT ;  /* 0x000000010600780c */ /* 0x000fda0003f24270 */
[----:B------:R-:W-:Y:S05]  /*0790*/  @!P1 BRA `(.L_x_2) ;  /* 0x0000023000009947 */ /* 0x000fea0003800000 */
[C---:B------:R-:W-:Y:S01]  /*07a0*/  IADD3 R13, R9.reuse, 0x40, RZ ;  /* 0x00000040090d7810 */ /* 0x040fe20007ffe0ff */
[----:B------:R-:W-:-:S04]  /*07b0*/  IMAD.WIDE R10, R9, R2, c[0x0][0x160] ;  /* 0x00005800090a7625 */ /* 0x000fc800078e0202 */
[----:B------:R-:W-:Y:S01]  /*07c0*/  IMAD.WIDE R12, R13, R2, c[0x0][0x160] ;  /* 0x000058000d0c7625 */ /* 0x000fe200078e0202 */
[----:B------:R-:W2:Y:S04]  /*07d0*/  LDG.E.U16 R15, [R10.64] ;  /* 0x000000040a0f7981 */ /* 0x000ea8000c1e1500 */
[----:B------:R-:W3:Y:S01]  /*07e0*/  LDG.E.U16 R8, [R12.64] ;  /* 0x000000040c087981 */ /* 0x000ee2000c1e1500 */
[----:B-----5:R-:W-:Y:S02]  /*07f0*/  PRMT R23, R7, 0x5410, R4 ;  /* 0x0000541007177816 */ /* 0x020fe40000000004 */
[----:B------:R-:W-:Y:S02]  /*0800*/  ISETP.NE.AND P0, PT, R5, RZ, PT ;  /* 0x000000ff0500720c */ /* 0x000fe40003f05270 */
[----:B------:R-:W-:-:S02]  /*0810*/  IADD3 R19, R9, 0x80, RZ ;  /* 0x0000008009137810 */ /* 0x000fc40007ffe0ff */
[----:B------:R-:W-:-:S05]  /*0820*/  IADD3 R17, R9, 0xc0, RZ ;  /* 0x000000c009117810 */ /* 0x000fca0007ffe0ff */
[----:B------:R-:W-:Y:S01]  /*0830*/  IMAD.WIDE R16, R17, R2, c[0x0][0x160] ;  /* 0x0000580011107625 */ /* 0x000fe200078e0202 */
[----:B--2---:R-:W-:Y:S01]  /*0840*/  HFMA2.BF16_V2 R14, R15.H0_H0, R4.H0_H0, -RZ.H0_H0 ;  /* 0x200000040f0e7231 */ /* 0x004fe200003408ff */
[----:B---3--:R-:W-:Y:S01]  /*0850*/  PRMT R6, R15, 0x5410, R8 ;  /* 0x000054100f067816 */ /* 0x008fe20000000008 */
[----:B------:R-:W-:-:S04]  /*0860*/  HFMA2.BF16_V2 R8, R8.H0_H0, R7.H0_H0, -RZ.H0_H0 ;  /* 0x2000000708087231 */ /* 0x000fc800003408ff */
[----:B------:R-:W-:Y:S02]  /*0870*/  HFMA2.BF16_V2 R6, R6, R23, -RZ.H0_H0 ;  /* 0x0000001706067231 */ /* 0x000fe400003400ff */
[----:B------:R-:W-:Y:S01]  /*0880*/  HFMA2.BF16_V2 R8, R8.H0_H0, 1, 1, R14.H0_H0 ;  /* 0x3f803f8008087831 */ /* 0x000fe2000024080e */
[----:B------:R-:W-:Y:S01]  /*0890*/  IMAD.WIDE R14, R19, R2, c[0x0][0x160] ;  /* 0x00005800130e7625 */ /* 0x000fe200078e0202 */
[----:B------:R-:W-:-:S03]  /*08a0*/  HFMA2.BF16_V2 R6, R6.H1_H1, -1, -1, R6.H0_H0 ;  /* 0xbf80bf8006067831 */ /* 0x000fc60000240c06 */
[----:B------:R-:W-:Y:S02]  /*08b0*/  PRMT R20, R8, 0x7610, R20 ;  /* 0x0000761008147816 */ /* 0x000fe40000000014 */
[----:B------:R-:W-:-:S05]  /*08c0*/  PRMT R18, R6, 0x7610, R18 ;  /* 0x0000761006127816 */ /* 0x000fca0000000012 */
[----:B------:R0:W-:Y:S04]  /*08d0*/  @!P0 STG.E.U16 [R10.64], R18 ;  /* 0x000000120a008986 */ /* 0x0001e8000c101504 */
[----:B------:R0:W-:Y:S04]  /*08e0*/  @!P0 STG.E.U16 [R12.64], R20 ;  /* 0x000000140c008986 */ /* 0x0001e8000c101504 */
[----:B------:R-:W2:Y:S04]  /*08f0*/  LDG.E.U16 R21, [R14.64] ;  /* 0x000000040e157981 */ /* 0x000ea8000c1e1500 */
[----:B------:R-:W3:Y:S01]  /*0900*/  LDG.E.U16 R8, [R16.64] ;  /* 0x0000000410087981 */ /* 0x000ee2000c1e1500 */
[----:B------:R-:W-:-:S04]  /*0910*/  IADD3 R3, R3, 0x1, RZ ;  /* 0x0000000103037810 */ /* 0x000fc80007ffe0ff */
[----:B------:R-:W-:Y:S01]  /*0920*/  IADD3 R3, R3, 0x1, RZ ;  /* 0x0000000103037810 */ /* 0x000fe20007ffe0ff */
[----:B--2---:R-:W-:Y:S01]  /*0930*/  HFMA2.BF16_V2 R9, R21.H0_H0, R4.H0_H0, -RZ.H0_H0 ;  /* 0x2000000415097231 */ /* 0x004fe200003408ff */
[----:B---3--:R-:W-:Y:S01]  /*0940*/  PRMT R6, R21, 0x5410, R8 ;  /* 0x0000541015067816 */ /* 0x008fe20000000008 */
[----:B------:R-:W-:-:S04]  /*0950*/  HFMA2.BF16_V2 R8, R8.H0_H0, R7.H0_H0, -RZ.H0_H0 ;  /* 0x2000000708087231 */ /* 0x000fc800003408ff */
[----:B------:R-:W-:Y:S02]  /*0960*/  HFMA2.BF16_V2 R6, R6, R23, -RZ.H0_H0 ;  /* 0x0000001706067231 */ /* 0x000fe400003400ff */
[----:B------:R-:W-:Y:S01]  /*0970*/  HFMA2.BF16_V2 R8, R8.H0_H0, 1, 1, R9.H0_H0 ;  /* 0x3f803f8008087831 */ /* 0x000fe20000240809 */
[----:B------:R-:W-:Y:S01]  /*0980*/  IADD3 R9, R19, 0x80, RZ ;  /* 0x0000008013097810 */ /* 0x000fe20007ffe0ff */
[----:B------:R-:W-:-:S05]  /*0990*/  HFMA2.BF16_V2 R6, R6.H1_H1, -1, -1, R6.H0_H0 ;  /* 0xbf80bf8006067831 */ /* 0x000fca0000240c06 */
[----:B------:R0:W-:Y:S04]  /*09a0*/  @!P0 STG.E.U16 [R14.64], R6 ;  /* 0x000000060e008986 */ /* 0x0001e8000c101504 */
[----:B------:R0:W-:Y:S01]  /*09b0*/  @!P0 STG.E.U16 [R16.64], R8 ;  /* 0x0000000810008986 */ /* 0x0001e2000c101504 */
[----:B------:R-:W-:-:S04]  /*09c0*/  PLOP3.LUT P0, PT, PT, PT, PT, 0x8, 0x0 ;  /* 0x000000000000781c */ /* 0x000fc80003f0e170 */
.L_x_2:
[----:B------:R-:W-:-:S13]  /*09d0*/  ISETP.LT.OR P0, PT, R3, R0, P0 ;  /* 0x000000000300720c */ /* 0x000fda0000701670 */
[----:B------:R-:W-:Y:S05]  /*09e0*/  @!P0 EXIT ;  /* 0x000000000000894d */ /* 0x000fea0003800000 */
[C---:B------:R-:W-:Y:S01]  /*09f0*/  IADD3 R3, R9.reuse, 0x40, RZ ;  /* 0x0000004009037810 */ /* 0x040fe20007ffe0ff */
[----:B0-----:R-:W-:-:S04]  /*0a00*/  IMAD.WIDE R8, R9, R2, c[0x0][0x160] ;  /* 0x0000580009087625 */ /* 0x001fc800078e0202 */
[----:B------:R-:W-:Y:S01]  /*0a10*/  IMAD.WIDE R2, R3, R2, c[0x0][0x160] ;  /* 0x0000580003027625 */ /* 0x000fe200078e0202 */
[----:B------:R-:W2:Y:S04]  /*0a20*/  LDG.E.U16 R11, [R8.64] ;  /* 0x00000004080b7981 */ /* 0x000ea8000c1e1500 */
[----:B------:R-:W3:Y:S01]  /*0a30*/  LDG.E.U16 R6, [R2.64] ;  /* 0x0000000402067981 */ /* 0x000ee2000c1e1500 */
[----:B-----5:R-:W-:Y:S02]  /*0a40*/  PRMT R7, R7, 0x5410, R4 ;  /* 0x0000541007077816 */ /* 0x020fe40000000004 */
[----:B------:R-:W-:Y:S01]  /*0a50*/  ISETP.NE.AND P0, PT, R5, RZ, PT ;  /* 0x000000ff0500720c */ /* 0x000fe20003f05270 */
[----:B--2---:R-:W-:Y:S01]  /*0a60*/  HFMA2.BF16_V2 R4, R11.H0_H0, R4.H0_H0, -RZ.H0_H0 ;  /* 0x200000040b047231 */ /* 0x004fe200003408ff */
[----:B---3--:R-:W-:-:S05]  /*0a70*/  PRMT R0, R11, 0x5410, R6 ;  /* 0x000054100b007816 */ /* 0x008fca0000000006 */
[-C--:B------:R-:W-:Y:S02]  /*0a80*/  HFMA2.BF16_V2 R0, R0, R7.reuse, -RZ.H0_H0 ;  /* 0x0000000700007231 */ /* 0x080fe400003400ff */
[----:B------:R-:W-:Y:S02]  /*0a90*/  HFMA2.BF16_V2 R7, R6.H0_H0, R7.H0_H0, -RZ.H0_H0 ;  /* 0x2000000706077231 */ /* 0x000fe400003408ff */
[----:B------:R-:W-:Y:S02]  /*0aa0*/  HFMA2.BF16_V2 R0, R0.H1_H1, -1, -1, R0.H0_H0 ;  /* 0xbf80bf8000007831 */ /* 0x000fe40000240c00 */
[----:B------:R-:W-:-:S03]  /*0ab0*/  HFMA2.BF16_V2 R4, R7.H0_H0, 1, 1, R4.H0_H0 ;  /* 0x3f803f8007047831 */ /* 0x000fc60000240804 */
[----:B------:R0:W-:Y:S01]  /*0ac0*/  @!P0 STG.E.U16 [R8.64], R0 ;  /* 0x0000000008008986 */ /* 0x0001e2000c101504 */
[----:B------:R-:W-:Y:S05]  /*0ad0*/  @P0 EXIT ;  /* 0x000000000000094d */ /* 0x000fea0003800000 */
[----:B------:R-:W-:Y:S01]  /*0ae0*/  STG.E.U16 [R2.64], R4 ;  /* 0x0000000402007986 */ /* 0x000fe2000c101504 */
[----:B------:R-:W-:Y:S05]  /*0af0*/  EXIT ;  /* 0x000000000000794d */ /* 0x000fea0003800000 */
.L_x_3:
[----:B------:R-:W-:-:S00]  /*0b00*/  BRA `(.L_x_3) ;  /* 0xfffffff000007947 */ /* 0x000fc0000383ffff */
[----:B------:R-:W-:-:S00]  /*0b10*/  NOP ;  /* 0x0000000000007918 */ /* 0x000fc00000000000 */
        /* <DEDUP_REMOVED lines=14> */
.L_x_4:
